//
// Generated by NVIDIA NVVM Compiler
//
// Compiler Build ID: CL-36424714
// Cuda compilation tools, release 13.0, V13.0.88
// Based on NVVM 20.0.0
//

.version 9.0
.target sm_100
.address_size 64

	// .globl	_Z25control_divergence_reducePfS_

.visible .entry _Z25control_divergence_reducePfS_(
	.param .u64 .ptr .align 1 _Z25control_divergence_reducePfS__param_0,
	.param .u64 .ptr .align 1 _Z25control_divergence_reducePfS__param_1
)
{
	.reg .pred 	%p<4>;
	.reg .b32 	%r<6>;
	.reg .b32 	%f<5>;
	.reg .b64 	%rd<9>;

	ld.param.u64 	%rd4, [_Z25control_divergence_reducePfS__param_0];
	ld.param.u64 	%rd3, [_Z25control_divergence_reducePfS__param_1];
	cvta.to.global.u64 	%rd1, %rd4;
	mov.u32 	%r1, %tid.x;
	mov.u32 	%r5, %ntid.x;
	mul.wide.u32 	%rd5, %r1, 4;
	add.s64 	%rd2, %rd1, %rd5;
$L__BB0_1:
	setp.ge.u32 	%p1, %r1, %r5;
	@%p1 bra 	$L__BB0_3;
	mul.wide.s32 	%rd6, %r5, 4;
	add.s64 	%rd7, %rd2, %rd6;
	ld.global.f32 	%f1, [%rd7];
	ld.global.f32 	%f2, [%rd2];
	add.f32 	%f3, %f1, %f2;
	st.global.f32 	[%rd2], %f3;
$L__BB0_3:
	bar.sync 	0;
	shr.u32 	%r4, %r5, 1;
	setp.gt.u32 	%p2, %r5, 1;
	mov.u32 	%r5, %r4;
	@%p2 bra 	$L__BB0_1;
	setp.ne.s32 	%p3, %r1, 0;
	@%p3 bra 	$L__BB0_6;
	ld.global.f32 	%f4, [%rd1];
	cvta.to.global.u64 	%rd8, %rd3;
	st.global.f32 	[%rd8], %f4;
$L__BB0_6:
	ret;

}


// ===== COMPILED SASS (sm_100) =====

	.target	sm_100

	.elftype	@"ET_EXEC"


//--------------------- .note.nv.tkinfo           --------------------------
	.section	.note.nv.tkinfo,"",@"SHT_NOTE"
	.sectionflags	@"SHF_NOTE_NV_TKINFO"
	.tkinfo
        /*0018*/ 	.word	0x00000002
        /*0030*/ 	.string	""
        /*0030*/ 	.string	"ptxas"
        /*0030*/ 	.string	"Cuda compilation tools, release 13.0, V13.0.88"
        /*0030*/ 	.string	"Build cuda_13.0.r13.0/compiler.36424714_0"
        /*0030*/ 	.string	"-arch sm_100 -m 64 "



//--------------------- .note.nv.cuinfo           --------------------------
	.section	.note.nv.cuinfo,"",@"SHT_NOTE"
	.sectionflags	@"SHF_NOTE_NV_CUINFO"
        /*0018*/ 	.short	0x0002
        /*001a*/ 	.short	0x0064
        /*001c*/ 	.short	0x0082
	.zero		2


//--------------------- .nv.info                  --------------------------
	.section	.nv.info,"",@"SHT_CUDA_INFO"
	.align	4


	//----- nvinfo : EIATTR_REGCOUNT
	.align		4
        /*0000*/ 	.byte	0x04, 0x2f
        /*0002*/ 	.short	(.L_1 - .L_0)
	.align		4
.L_0:
        /*0004*/ 	.word	index@(_Z25control_divergence_reducePfS_)
        /*0008*/ 	.word	0x0000000c


	//----- nvinfo : EIATTR_FRAME_SIZE
	.align		4
.L_1:
        /*000c*/ 	.byte	0x04, 0x11
        /*000e*/ 	.short	(.L_3 - .L_2)
	.align		4
.L_2:
        /*0010*/ 	.word	index@(_Z25control_divergence_reducePfS_)
        /*0014*/ 	.word	0x00000000


	//----- nvinfo : EIATTR_MIN_STACK_SIZE
	.align		4
.L_3:
        /*0018*/ 	.byte	0x04, 0x12
        /*001a*/ 	.short	(.L_5 - .L_4)
	.align		4
.L_4:
        /*001c*/ 	.word	index@(_Z25control_divergence_reducePfS_)
        /*0020*/ 	.word	0x00000000
.L_5:


//--------------------- .nv.compat                --------------------------
	.section	.nv.compat,"",@"SHT_CUDA_COMPAT_INFO"
	.align	4
        /*0000*/ 	.byte	0x02, 0x09, 0x00, 0x00, 0x02, 0x02, 0x01, 0x00, 0x02, 0x05, 0x05, 0x00, 0x03, 0x07, 0x01, 0x01
        /*0010*/ 	.byte	0x02, 0x03, 0x00, 0x00, 0x02, 0x06, 0x01, 0x00, 0x04, 0x0b, 0x08, 0x00, 0x09, 0x00, 0x00, 0x00
        /*0020*/ 	.byte	0x00, 0x00, 0x00, 0x00


//--------------------- .nv.info._Z25control_divergence_reducePfS_ --------------------------
	.section	.nv.info._Z25control_divergence_reducePfS_,"",@"SHT_CUDA_INFO"
	.sectionflags	@""
	.align	4


	//----- nvinfo : EIATTR_CUDA_API_VERSION
	.align		4
        /*0000*/ 	.byte	0x04, 0x37
        /*0002*/ 	.short	(.L_7 - .L_6)
.L_6:
        /*0004*/ 	.word	0x00000082


	//----- nvinfo : EIATTR_KPARAM_INFO
	.align		4
.L_7:
        /*0008*/ 	.byte	0x04, 0x17
        /*000a*/ 	.short	(.L_9 - .L_8)
.L_8:
        /*000c*/ 	.word	0x00000000
        /*0010*/ 	.short	0x0001
        /*0012*/ 	.short	0x0008
        /*0014*/ 	.byte	0x00, 0xf5, 0x21, 0x00


	//----- nvinfo : EIATTR_KPARAM_INFO
	.align		4
.L_9:
        /*0018*/ 	.byte	0x04, 0x17
        /*001a*/ 	.short	(.L_11 - .L_10)
.L_10:
        /*001c*/ 	.word	0x00000000
        /*0020*/ 	.short	0x0000
        /*0022*/ 	.short	0x0000
        /*0024*/ 	.byte	0x00, 0xf5, 0x21, 0x00


	//----- nvinfo : EIATTR_SPARSE_MMA_MASK
	.align		4
.L_11:
        /*0028*/ 	.byte	0x03, 0x50
        /*002a*/ 	.short	0x0000


	//----- nvinfo : EIATTR_MAXREG_COUNT
	.align		4
        /*002c*/ 	.byte	0x03, 0x1b
        /*002e*/ 	.short	0x00ff


	//----- nvinfo : EIATTR_NUM_BARRIERS
	.align		4
        /*0030*/ 	.byte	0x02, 0x4c
        /*0032*/ 	.byte	0x01
	.zero		1


	//----- nvinfo : EIATTR_MERCURY_ISA_VERSION
	.align		4
        /*0034*/ 	.byte	0x03, 0x5f
        /*0036*/ 	.short	0x0101


	//----- nvinfo : EIATTR_VRC_CTA_INIT_COUNT
	.align		4
        /*0038*/ 	.byte	0x02, 0x4a
	.zero		1
	.zero		1


	//----- nvinfo : EIATTR_EXIT_INSTR_OFFSETS
	.align		4
        /*003c*/ 	.byte	0x04, 0x1c
        /*003e*/ 	.short	(.L_13 - .L_12)


	//   ....[0]....
.L_12:
        /*0040*/ 	.word	0x00000150


	//   ....[1]....
        /*0044*/ 	.word	0x000001a0


	//----- nvinfo : EIATTR_CRS_STACK_SIZE
	.align		4
.L_13:
        /*0048*/ 	.byte	0x04, 0x1e
        /*004a*/ 	.short	(.L_15 - .L_14)
.L_14:
        /*004c*/ 	.word	0x00000000


	//----- nvinfo : EIATTR_CBANK_PARAM_SIZE
	.align		4
.L_15:
        /*0050*/ 	.byte	0x03, 0x19
        /*0052*/ 	.short	0x0010


	//----- nvinfo : EIATTR_PARAM_CBANK
	.align		4
        /*0054*/ 	.byte	0x04, 0x0a
        /*0056*/ 	.short	(.L_17 - .L_16)
	.align		4
.L_16:
        /*0058*/ 	.word	index@(.nv.constant0._Z25control_divergence_reducePfS_)
        /*005c*/ 	.short	0x0380
        /*005e*/ 	.short	0x0010


	//----- nvinfo : EIATTR_SW_WAR
	.align		4
.L_17:
        /*0060*/ 	.byte	0x04, 0x36
        /*0062*/ 	.short	(.L_19 - .L_18)
.L_18:
        /*0064*/ 	.word	0x00000008
.L_19:


//--------------------- .nv.callgraph             --------------------------
	.section	.nv.callgraph,"",@"SHT_CUDA_CALLGRAPH"
	.align	4
	.sectionentsize	8
	.align		4
        /*0000*/ 	.word	0x00000000
	.align		4
        /*0004*/ 	.word	0xffffffff
	.align		4
        /*0008*/ 	.word	0x00000000
	.align		4
        /*000c*/ 	.word	0xfffffffe
	.align		4
        /*0010*/ 	.word	0x00000000
	.align		4
        /*0014*/ 	.word	0xfffffffd
	.align		4
        /*0018*/ 	.word	0x00000000
	.align		4
        /*001c*/ 	.word	0xfffffffc


//--------------------- .text._Z25control_divergence_reducePfS_ --------------------------
	.section	.text._Z25control_divergence_reducePfS_,"ax",@progbits
	.align	128
        .global         _Z25control_divergence_reducePfS_
        .type           _Z25control_divergence_reducePfS_,@function
        .size           _Z25control_divergence_reducePfS_,(.L_x_4 - _Z25control_divergence_reducePfS_)
        .other          _Z25control_divergence_reducePfS_,@"STO_CUDA_ENTRY STV_DEFAULT"
_Z25control_divergence_reducePfS_:
.text._Z25control_divergence_reducePfS_:
[----:B------:R-:W-:Y:S01]  /*0000*/  LDC R1, c[0x0][0x37c] ;  /* 0x0000df00ff017b82 */ /* 0x000fe20000000800 */
[----:B------:R-:W0:Y:S07]  /*0010*/  S2R R0, SR_TID.X ;  /* 0x0000000000007919 */ /* 0x000e2e0000002100 */
[----:B------:R-:W0:Y:S01]  /*0020*/  LDC.64 R2, c[0x0][0x380] ;  /* 0x0000e000ff027b82 */ /* 0x000e220000000a00 */
[----:B------:R-:W1:Y:S01]  /*0030*/  LDCU UR6, c[0x0][0x360] ;  /* 0x00006c00ff0677ac */ /* 0x000e620008000800 */
[----:B------:R-:W2:Y:S01]  /*0040*/  LDCU.64 UR4, c[0x0][0x358] ;  /* 0x00006b00ff0477ac */ /* 0x000ea20008000a00 */
[----:B-1----:R-:W-:Y:S01]  /*0050*/  MOV R7, UR6 ;  /* 0x0000000600077c02 */ /* 0x002fe20008000f00 */
[----:B0-2---:R-:W-:-:S07]  /*0060*/  IMAD.WIDE.U32 R2, R0, 0x4, R2 ;  /* 0x0000000400027825 */ /* 0x005fce00078e0002 */
.L_x_2:
[----:B------:R-:W-:Y:S01]  /*0070*/  ISETP.GE.U32.AND P0, PT, R0, R7, PT ;  /* 0x000000070000720c */ /* 0x000fe20003f06070 */
[----:B------:R-:W-:-:S12]  /*0080*/  BSSY.RECONVERGENT B0, `(.L_x_0) ;  /* 0x0000007000007945 */ /* 0x000fd80003800200 */
[----:B0-----:R-:W-:Y:S05]  /*0090*/  @P0 BRA `(.L_x_1) ;  /* 0x0000000000140947 */ /* 0x001fea0003800000 */
[----:B------:R-:W-:Y:S01]  /*00a0*/  IMAD.WIDE R4, R7, 0x4, R2 ;  /* 0x0000000407047825 */ /* 0x000fe200078e0202 */
[----:B------:R-:W2:Y:S05]  /*00b0*/  LDG.E R9, desc[UR4][R2.64] ;  /* 0x0000000402097981 */ /* 0x000eaa000c1e1900 */
[----:B------:R-:W2:Y:S02]  /*00c0*/  LDG.E R4, desc[UR4][R4.64] ;  /* 0x0000000404047981 */ /* 0x000ea4000c1e1900 */
[----:B--2---:R-:W-:-:S05]  /*00d0*/  FADD R9, R4, R9 ;  /* 0x0000000904097221 */ /* 0x004fca0000000000 */
[----:B------:R0:W-:Y:S02]  /*00e0*/  STG.E desc[UR4][R2.64], R9 ;  /* 0x0000000902007986 */ /* 0x0001e4000c101904 */
.L_x_1:
[----:B------:R-:W-:Y:S05]  /*00f0*/  BSYNC.RECONVERGENT B0 ;  /* 0x0000000000007941 */ /* 0x000fea0003800200 */
.L_x_0:
[----:B------:R-:W-:Y:S01]  /*0100*/  BAR.SYNC.DEFER_BLOCKING 0x0 ;  /* 0x0000000000007b1d */ /* 0x000fe20000010000 */
[----:B------:R-:W-:Y:S02]  /*0110*/  ISETP.GT.U32.AND P0, PT, R7, 0x1, PT ;  /* 0x000000010700780c */ /* 0x000fe40003f04070 */
[----:B------:R-:W-:-:S11]  /*0120*/  SHF.R.U32.HI R7, RZ, 0x1, R7 ;  /* 0x00000001ff077819 */ /* 0x000fd60000011607 */
[----:B------:R-:W-:Y:S05]  /*0130*/  @P0 BRA `(.L_x_2) ;  /* 0xfffffffc00cc0947 */ /* 0x000fea000383ffff */
[----:B------:R-:W-:-:S13]  /*0140*/  ISETP.NE.AND P0, PT, R0, RZ, PT ;  /* 0x000000ff0000720c */ /* 0x000fda0003f05270 */
[----:B------:R-:W-:Y:S05]  /*0150*/  @P0 EXIT ;  /* 0x000000000000094d */ /* 0x000fea0003800000 */
[----:B0-----:R-:W0:Y:S02]  /*0160*/  LDC.64 R2, c[0x0][0x380] ;  /* 0x0000e000ff027b82 */ /* 0x001e240000000a00 */
[----:B0-----:R-:W2:Y:S06]  /*0170*/  LDG.E R3, desc[UR4][R2.64] ;  /* 0x0000000402037981 */ /* 0x001eac000c1e1900 */
[----:B------:R-:W2:Y:S02]  /*0180*/  LDC.64 R4, c[0x0][0x388] ;  /* 0x0000e200ff047b82 */ /* 0x000ea40000000a00 */
[----:B--2---:R-:W-:Y:S01]  /*0190*/  STG.E desc[UR4][R4.64], R3 ;  /* 0x0000000304007986 */ /* 0x004fe2000c101904 */
[----:B------:R-:W-:Y:S05]  /*01a0*/  EXIT ;  /* 0x000000000000794d */ /* 0x000fea0003800000 */
.L_x_3:
[----:B------:R-:W-:-:S00]  /*01b0*/  BRA `(.L_x_3) ;  /* 0xfffffffc00fc7947 */ /* 0x000fc0000383ffff */
[----:B------:R-:W-:-:S00]  /*01c0*/  NOP ;  /* 0x0000000000007918 */ /* 0x000fc00000000000 */
        /* <DEDUP_REMOVED lines=11> */
.L_x_4:


//--------------------- .nv.shared.reserved.0     --------------------------
	.section	.nv.shared.reserved.0,"aw",@nobits
	.weak		__nv_reservedSMEM_offset_0_alias
	.size		__nv_reservedSMEM_offset_0_alias, 0, 64
	.other		__nv_reservedSMEM_offset_0_alias,@"STO_CUDA_RESERVED_SHARED STV_DEFAULT"
__nv_reservedSMEM_offset_0_alias:
	.zero		0
	.zero		64


//--------------------- .nv.constant0._Z25control_divergence_reducePfS_ --------------------------
	.section	.nv.constant0._Z25control_divergence_reducePfS_,"a",@progbits
	.sectionflags	@""
	.align	4
.nv.constant0._Z25control_divergence_reducePfS_:
	.zero		912


//--------------------- SYMBOLS --------------------------

	.type		.nv.reservedSmem.offset0,@object
	.size		.nv.reservedSmem.offset0,0x4
